	.headerflags	@"EF_CUDA_TEXMODE_UNIFIED EF_CUDA_64BIT_ADDRESS EF_CUDA_ACCELERATORS EF_CUDA_SM90 EF_CUDA_VIRTUAL_SM(EF_CUDA_SM90)"
	.elftype	@"ET_EXEC"


//--------------------- .nv.info                  --------------------------
	.section	.nv.info,"",@"SHT_CUDA_INFO"
	.align	4


	//----- nvinfo : EIATTR_REGCOUNT
	.align		4
        /*0000*/ 	.byte	0x04, 0x2f
        /*0002*/ 	.short	(.L_1 - .L_0)
	.align		4
.L_0:
        /*0004*/ 	.word	index@(triton_poi_fused_add_clamp_14)
        /*0008*/ 	.word	0x00000008


	//----- nvinfo : EIATTR_MIN_STACK_SIZE
	.align		4
.L_1:
        /*000c*/ 	.byte	0x04, 0x12
        /*000e*/ 	.short	(.L_3 - .L_2)
	.align		4
.L_2:
        /*0010*/ 	.word	index@(triton_poi_fused_add_clamp_14)
        /*0014*/ 	.word	0x00000000


	//----- nvinfo : EIATTR_FRAME_SIZE
	.align		4
.L_3:
        /*0018*/ 	.byte	0x04, 0x11
        /*001a*/ 	.short	(.L_5 - .L_4)
	.align		4
.L_4:
        /*001c*/ 	.word	index@(triton_poi_fused_add_clamp_14)
        /*0020*/ 	.word	0x00000000


	//----- nvinfo : EIATTR_MIN_STACK_SIZE
	.align		4
.L_5:
        /*0024*/ 	.byte	0x04, 0x12
        /*0026*/ 	.short	(.L_7 - .L_6)
	.align		4
.L_6:
        /*0028*/ 	.word	index@(triton_poi_fused_add_clamp_14)
        /*002c*/ 	.word	0x00000000
.L_7:


//--------------------- .nv.info.triton_poi_fused_add_clamp_14 --------------------------
	.section	.nv.info.triton_poi_fused_add_clamp_14,"",@"SHT_CUDA_INFO"
	.sectionflags	@""
	.align	4


	//----- nvinfo : EIATTR_CUDA_API_VERSION
	.align		4
        /*0000*/ 	.byte	0x04, 0x37
        /*0002*/ 	.short	(.L_9 - .L_8)
.L_8:
        /*0004*/ 	.word	0x0000007c


	//----- nvinfo : EIATTR_KPARAM_INFO
	.align		4
.L_9:
        /*0008*/ 	.byte	0x04, 0x17
        /*000a*/ 	.short	(.L_11 - .L_10)
.L_10:
        /*000c*/ 	.word	0x00000000
        /*0010*/ 	.short	0x0001
        /*0012*/ 	.short	0x0008
        /*0014*/ 	.byte	0x00, 0xf0, 0x11, 0x00


	//----- nvinfo : EIATTR_KPARAM_INFO
	.align		4
.L_11:
        /*0018*/ 	.byte	0x04, 0x17
        /*001a*/ 	.short	(.L_13 - .L_12)
.L_12:
        /*001c*/ 	.word	0x00000000
        /*0020*/ 	.short	0x0000
        /*0022*/ 	.short	0x0000
        /*0024*/ 	.byte	0x00, 0xf4, 0x21, 0x00


	//----- nvinfo : EIATTR_SPARSE_MMA_MASK
	.align		4
.L_13:
        /*0028*/ 	.byte	0x03, 0x50
        /*002a*/ 	.short	0x0000


	//----- nvinfo : EIATTR_MAXREG_COUNT
	.align		4
        /*002c*/ 	.byte	0x03, 0x1b
        /*002e*/ 	.short	0x00ff


	//----- nvinfo : EIATTR_EXIT_INSTR_OFFSETS
	.align		4
        /*0030*/ 	.byte	0x04, 0x1c
        /*0032*/ 	.short	(.L_15 - .L_14)


	//   ....[0]....
.L_14:
        /*0034*/ 	.word	0x00000100


	//   ....[1]....
        /*0038*/ 	.word	0x00000130


	//----- nvinfo : EIATTR_REQNTID
	.align		4
.L_15:
        /*003c*/ 	.byte	0x04, 0x10
        /*003e*/ 	.short	(.L_17 - .L_16)
.L_16:
        /*0040*/ 	.word	0x00000020
        /*0044*/ 	.word	0x00000001
        /*0048*/ 	.word	0x00000001


	//----- nvinfo : EIATTR_CBANK_PARAM_SIZE
	.align		4
.L_17:
        /*004c*/ 	.byte	0x03, 0x19
        /*004e*/ 	.short	0x000c


	//----- nvinfo : EIATTR_PARAM_CBANK
	.align		4
        /*0050*/ 	.byte	0x04, 0x0a
        /*0052*/ 	.short	(.L_19 - .L_18)
	.align		4
.L_18:
        /*0054*/ 	.word	index@(.nv.constant0.triton_poi_fused_add_clamp_14)
        /*0058*/ 	.short	0x0210
        /*005a*/ 	.short	0x000c


	//----- nvinfo : EIATTR_SW_WAR
	.align		4
.L_19:
        /*005c*/ 	.byte	0x04, 0x36
        /*005e*/ 	.short	(.L_21 - .L_20)
.L_20:
        /*0060*/ 	.word	0x00000008
.L_21:


//--------------------- .nv.callgraph             --------------------------
	.section	.nv.callgraph,"",@"SHT_CUDA_CALLGRAPH"
	.align	4
	.sectionentsize	8
	.align		4
        /*0000*/ 	.word	0x00000000
	.align		4
        /*0004*/ 	.word	0xffffffff
	.align		4
        /*0008*/ 	.word	0x00000000
	.align		4
        /*000c*/ 	.word	0xfffffffe
	.align		4
        /*0010*/ 	.word	0x00000000
	.align		4
        /*0014*/ 	.word	0xfffffffd
	.align		4
        /*0018*/ 	.word	0x00000000
	.align		4
        /*001c*/ 	.word	0xfffffffc


//--------------------- .text.triton_poi_fused_add_clamp_14 --------------------------
	.section	.text.triton_poi_fused_add_clamp_14,"ax",@progbits
	.align	128
        .global         triton_poi_fused_add_clamp_14
        .type           triton_poi_fused_add_clamp_14,@function
        .size           triton_poi_fused_add_clamp_14,(.L_x_1 - triton_poi_fused_add_clamp_14)
        .other          triton_poi_fused_add_clamp_14,@"STO_CUDA_ENTRY STV_DEFAULT"
triton_poi_fused_add_clamp_14:
.text.triton_poi_fused_add_clamp_14:
[----:B------:R-:W0:Y:S02]  /*0000*/  LDC R1, c[0x0][0x28] ;  /* 0x00000a00ff017b82 */ /* 0x000e240000000800 */
[----:B------:R-:W1:Y:S01]  /*0010*/  S2R R2, SR_TID.X ;  /* 0x0000000000027919 */ /* 0x000e620000002100 */
[----:B------:R-:W2:Y:S01]  /*0020*/  LDC.64 R4, c[0x0][0x210] ;  /* 0x00008400ff047b82 */ /* 0x000ea20000000a00 */
[----:B------:R-:W3:Y:S01]  /*0030*/  S2R R3, SR_CTAID.X ;  /* 0x0000000000037919 */ /* 0x000ee20000002500 */
[C---:B-1----:R-:W-:Y:S02]  /*0040*/  LOP3.LUT R0, R2.reuse, 0x3, RZ, 0xc0, !PT ;  /* 0x0000000302007812 */ /* 0x042fe400078ec0ff */
[----:B------:R-:W-:-:S03]  /*0050*/  LOP3.LUT P0, RZ, R2, 0x1c, RZ, 0xc0, !PT ;  /* 0x0000001c02ff7812 */ /* 0x000fc6000780c0ff */
[----:B---3--:R-:W-:-:S04]  /*0060*/  IMAD R3, R3, 0x4, R0 ;  /* 0x0000000403037824 */ /* 0x008fc800078e0200 */
[C---:B--2---:R-:W-:Y:S01]  /*0070*/  IMAD.WIDE R4, R3.reuse, 0x8, R4 ;  /* 0x0000000803047825 */ /* 0x044fe200078e0204 */
[----:B------:R-:W-:Y:S02]  /*0080*/  I2FP.F32.S32 R0, R3 ;  /* 0x0000000300007245 */ /* 0x000fe40000201400 */
[----:B------:R-:W-:-:S03]  /*0090*/  ISETP.LT.AND P0, PT, R3, 0x4, !P0 ;  /* 0x000000040300780c */ /* 0x000fc60004701270 */
[----:B------:R-:W-:-:S05]  /*00a0*/  FMUL R0, R0, 0.6666666865348815918 ;  /* 0x3f2aaaab00007820 */ /* 0x000fca0000400000 */
[----:B------:R-:W-:-:S06]  /*00b0*/  FMNMX R0, RZ, R0, !PT ;  /* 0x00000000ff007209 */ /* 0x000fcc0007800000 */
[----:B------:R-:W1:Y:S02]  /*00c0*/  F2I.TRUNC.NTZ R0, R0 ;  /* 0x0000000000007305 */ /* 0x000e64000020f100 */
[----:B-1----:R-:W-:-:S05]  /*00d0*/  VIMNMX R2, R0, 0x1, PT ;  /* 0x0000000100027848 */ /* 0x002fca0003fe0100 */
[----:B------:R-:W-:-:S05]  /*00e0*/  VIADD R2, R2, 0x1 ;  /* 0x0000000102027836 */ /* 0x000fca0000000000 */
[----:B------:R-:W-:Y:S01]  /*00f0*/  SHF.R.S32.HI R3, RZ, 0x1f, R2 ;  /* 0x0000001fff037819 */ /* 0x000fe20000011402 */
[----:B------:R-:W-:Y:S06]  /*0100*/  @!P0 EXIT ;  /* 0x000000000000894d */ /* 0x000fec0003800000 */
[----:B------:R-:W-:Y:S02]  /*0110*/  ULDC.64 UR4, c[0x0][0x208] ;  /* 0x0000820000047ab9 */ /* 0x000fe40000000a00 */
[----:B------:R-:W-:Y:S01]  /*0120*/  STG.E.64 desc[UR4][R4.64], R2 ;  /* 0x0000000204007986 */ /* 0x000fe2000c101b04 */
[----:B------:R-:W-:Y:S05]  /*0130*/  EXIT ;  /* 0x000000000000794d */ /* 0x000fea0003800000 */
.L_x_0:
[----:B------:R-:W-:-:S00]  /*0140*/  BRA `(.L_x_0) ;  /* 0xfffffffc00fc7947 */ /* 0x000fc0000383ffff */
[----:B------:R-:W-:-:S00]  /*0150*/  NOP ;  /* 0x0000000000007918 */ /* 0x000fc00000000000 */
        /* <DEDUP_REMOVED lines=10> */
.L_x_1:


//--------------------- .nv.constant0.triton_poi_fused_add_clamp_14 --------------------------
	.section	.nv.constant0.triton_poi_fused_add_clamp_14,"a",@progbits
	.sectionflags	@""
	.align	4
.nv.constant0.triton_poi_fused_add_clamp_14:
	.zero		540
